	.headerflags	@"EF_CUDA_TEXMODE_UNIFIED EF_CUDA_64BIT_ADDRESS EF_CUDA_ACCELERATORS EF_CUDA_SM90 EF_CUDA_VIRTUAL_SM(EF_CUDA_SM90)"
	.elftype	@"ET_EXEC"


//--------------------- .nv.info                  --------------------------
	.section	.nv.info,"",@"SHT_CUDA_INFO"
	.align	4


	//----- nvinfo : EIATTR_REGCOUNT
	.align		4
        /*0000*/ 	.byte	0x04, 0x2f
        /*0002*/ 	.short	(.L_1 - .L_0)
	.align		4
.L_0:
        /*0004*/ 	.word	index@(triton_poi_fused_mul_0)
        /*0008*/ 	.word	0x0000000c


	//----- nvinfo : EIATTR_MIN_STACK_SIZE
	.align		4
.L_1:
        /*000c*/ 	.byte	0x04, 0x12
        /*000e*/ 	.short	(.L_3 - .L_2)
	.align		4
.L_2:
        /*0010*/ 	.word	index@(triton_poi_fused_mul_0)
        /*0014*/ 	.word	0x00000000


	//----- nvinfo : EIATTR_FRAME_SIZE
	.align		4
.L_3:
        /*0018*/ 	.byte	0x04, 0x11
        /*001a*/ 	.short	(.L_5 - .L_4)
	.align		4
.L_4:
        /*001c*/ 	.word	index@(triton_poi_fused_mul_0)
        /*0020*/ 	.word	0x00000000


	//----- nvinfo : EIATTR_MIN_STACK_SIZE
	.align		4
.L_5:
        /*0024*/ 	.byte	0x04, 0x12
        /*0026*/ 	.short	(.L_7 - .L_6)
	.align		4
.L_6:
        /*0028*/ 	.word	index@(triton_poi_fused_mul_0)
        /*002c*/ 	.word	0x00000000
.L_7:


//--------------------- .nv.info.triton_poi_fused_mul_0 --------------------------
	.section	.nv.info.triton_poi_fused_mul_0,"",@"SHT_CUDA_INFO"
	.sectionflags	@""
	.align	4


	//----- nvinfo : EIATTR_CUDA_API_VERSION
	.align		4
        /*0000*/ 	.byte	0x04, 0x37
        /*0002*/ 	.short	(.L_9 - .L_8)
.L_8:
        /*0004*/ 	.word	0x0000007c


	//----- nvinfo : EIATTR_KPARAM_INFO
	.align		4
.L_9:
        /*0008*/ 	.byte	0x04, 0x17
        /*000a*/ 	.short	(.L_11 - .L_10)
.L_10:
        /*000c*/ 	.word	0x00000000
        /*0010*/ 	.short	0x0002
        /*0012*/ 	.short	0x0010
        /*0014*/ 	.byte	0x00, 0xf0, 0x11, 0x00


	//----- nvinfo : EIATTR_KPARAM_INFO
	.align		4
.L_11:
        /*0018*/ 	.byte	0x04, 0x17
        /*001a*/ 	.short	(.L_13 - .L_12)
.L_12:
        /*001c*/ 	.word	0x00000000
        /*0020*/ 	.short	0x0001
        /*0022*/ 	.short	0x0008
        /*0024*/ 	.byte	0x00, 0xf4, 0x21, 0x00


	//----- nvinfo : EIATTR_KPARAM_INFO
	.align		4
.L_13:
        /*0028*/ 	.byte	0x04, 0x17
        /*002a*/ 	.short	(.L_15 - .L_14)
.L_14:
        /*002c*/ 	.word	0x00000000
        /*0030*/ 	.short	0x0000
        /*0032*/ 	.short	0x0000
        /*0034*/ 	.byte	0x00, 0xf4, 0x21, 0x00


	//----- nvinfo : EIATTR_SPARSE_MMA_MASK
	.align		4
.L_15:
        /*0038*/ 	.byte	0x03, 0x50
        /*003a*/ 	.short	0x0000


	//----- nvinfo : EIATTR_MAXREG_COUNT
	.align		4
        /*003c*/ 	.byte	0x03, 0x1b
        /*003e*/ 	.short	0x00ff


	//----- nvinfo : EIATTR_EXIT_INSTR_OFFSETS
	.align		4
        /*0040*/ 	.byte	0x04, 0x1c
        /*0042*/ 	.short	(.L_17 - .L_16)


	//   ....[0]....
.L_16:
        /*0044*/ 	.word	0x00000170


	//   ....[1]....
        /*0048*/ 	.word	0x00000190


	//----- nvinfo : EIATTR_REQNTID
	.align		4
.L_17:
        /*004c*/ 	.byte	0x04, 0x10
        /*004e*/ 	.short	(.L_19 - .L_18)
.L_18:
        /*0050*/ 	.word	0x00000020
        /*0054*/ 	.word	0x00000001
        /*0058*/ 	.word	0x00000001


	//----- nvinfo : EIATTR_CBANK_PARAM_SIZE
	.align		4
.L_19:
        /*005c*/ 	.byte	0x03, 0x19
        /*005e*/ 	.short	0x0014


	//----- nvinfo : EIATTR_PARAM_CBANK
	.align		4
        /*0060*/ 	.byte	0x04, 0x0a
        /*0062*/ 	.short	(.L_21 - .L_20)
	.align		4
.L_20:
        /*0064*/ 	.word	index@(.nv.constant0.triton_poi_fused_mul_0)
        /*0068*/ 	.short	0x0210
        /*006a*/ 	.short	0x0014


	//----- nvinfo : EIATTR_SW_WAR
	.align		4
.L_21:
        /*006c*/ 	.byte	0x04, 0x36
        /*006e*/ 	.short	(.L_23 - .L_22)
.L_22:
        /*0070*/ 	.word	0x00000008
.L_23:


//--------------------- .nv.callgraph             --------------------------
	.section	.nv.callgraph,"",@"SHT_CUDA_CALLGRAPH"
	.align	4
	.sectionentsize	8
	.align		4
        /*0000*/ 	.word	0x00000000
	.align		4
        /*0004*/ 	.word	0xffffffff
	.align		4
        /*0008*/ 	.word	0x00000000
	.align		4
        /*000c*/ 	.word	0xfffffffe
	.align		4
        /*0010*/ 	.word	0x00000000
	.align		4
        /*0014*/ 	.word	0xfffffffd
	.align		4
        /*0018*/ 	.word	0x00000000
	.align		4
        /*001c*/ 	.word	0xfffffffc


//--------------------- .text.triton_poi_fused_mul_0 --------------------------
	.section	.text.triton_poi_fused_mul_0,"ax",@progbits
	.align	128
        .global         triton_poi_fused_mul_0
        .type           triton_poi_fused_mul_0,@function
        .size           triton_poi_fused_mul_0,(.L_x_1 - triton_poi_fused_mul_0)
        .other          triton_poi_fused_mul_0,@"STO_CUDA_ENTRY STV_DEFAULT"
triton_poi_fused_mul_0:
.text.triton_poi_fused_mul_0:
[----:B------:R-:W0:Y:S02]  /*0000*/  LDC R1, c[0x0][0x28] ;  /* 0x00000a00ff017b82 */ /* 0x000e240000000800 */
[----:B------:R-:W1:Y:S01]  /*0010*/  S2R R8, SR_TID.X ;  /* 0x0000000000087919 */ /* 0x000e620000002100 */
[----:B------:R-:W2:Y:S01]  /*0020*/  LDC.64 R4, c[0x0][0x218] ;  /* 0x00008600ff047b82 */ /* 0x000ea20000000a00 */
[----:B------:R-:W-:Y:S01]  /*0030*/  ULDC.64 UR4, c[0x0][0x208] ;  /* 0x0000820000047ab9 */ /* 0x000fe20000000a00 */
[----:B------:R-:W3:Y:S06]  /*0040*/  S2R R7, SR_CTAID.X ;  /* 0x0000000000077919 */ /* 0x000eec0000002500 */
[----:B------:R-:W4:Y:S01]  /*0050*/  LDC.64 R2, c[0x0][0x210] ;  /* 0x00008400ff027b82 */ /* 0x000f220000000a00 */
[----:B-1----:R-:W-:-:S02]  /*0060*/  LOP3.LUT R0, R8, 0xf, RZ, 0xc0, !PT ;  /* 0x0000000f08007812 */ /* 0x002fc400078ec0ff */
[----:B---3--:R-:W-:-:S03]  /*0070*/  SHF.R.S32.HI R6, RZ, 0x1b, R7 ;  /* 0x0000001bff067819 */ /* 0x008fc60000011407 */
[----:B------:R-:W-:Y:S01]  /*0080*/  IMAD R7, R7, 0x10, R0 ;  /* 0x0000001007077824 */ /* 0x000fe200078e0200 */
[----:B------:R-:W-:-:S03]  /*0090*/  SGXT R0, R6, 0x1 ;  /* 0x000000010600781a */ /* 0x000fc60000000200 */
[C---:B----4-:R-:W-:Y:S01]  /*00a0*/  IMAD.WIDE R2, R7.reuse, 0x4, R2 ;  /* 0x0000000407027825 */ /* 0x050fe200078e0202 */
[----:B------:R-:W-:Y:S02]  /*00b0*/  ISETP.GE.AND P0, PT, R7, 0x10, PT ;  /* 0x000000100700780c */ /* 0x000fe40003f06270 */
[----:B------:R-:W-:-:S04]  /*00c0*/  LEA.HI R0, R0, R7, RZ, 0x2 ;  /* 0x0000000700007211 */ /* 0x000fc800078f10ff */
[----:B------:R-:W-:-:S05]  /*00d0*/  LOP3.LUT R0, R0, 0xfffffffc, RZ, 0xc0, !PT ;  /* 0xfffffffc00007812 */ /* 0x000fca00078ec0ff */
[----:B------:R-:W-:Y:S02]  /*00e0*/  IMAD.IADD R9, R7, 0x1, -R0 ;  /* 0x0000000107097824 */ /* 0x000fe400078e0a00 */
[----:B------:R-:W-:Y:S02]  /*00f0*/  IMAD.MOV.U32 R0, RZ, RZ, RZ ;  /* 0x000000ffff007224 */ /* 0x000fe400078e00ff */
[----:B--2---:R-:W-:-:S04]  /*0100*/  IMAD.WIDE R4, R9, 0x4, R4 ;  /* 0x0000000409047825 */ /* 0x004fc800078e0204 */
[----:B------:R-:W-:Y:S01]  /*0110*/  IMAD.MOV.U32 R9, RZ, RZ, RZ ;  /* 0x000000ffff097224 */ /* 0x000fe200078e00ff */
[----:B------:R-:W2:Y:S05]  /*0120*/  @!P0 LDG.E R0, desc[UR4][R2.64] ;  /* 0x0000000402008981 */ /* 0x000eaa000c1e1900 */
[----:B------:R-:W2:Y:S01]  /*0130*/  @!P0 LDG.E.EL R9, desc[UR4][R4.64] ;  /* 0x0000000404098981 */ /* 0x000ea2000c2e1900 */
[----:B------:R-:W-:-:S04]  /*0140*/  LOP3.LUT P0, RZ, R8, 0x10, RZ, 0xc0, !PT ;  /* 0x0000001008ff7812 */ /* 0x000fc8000780c0ff */
[----:B------:R-:W-:Y:S01]  /*0150*/  ISETP.LT.AND P0, PT, R7, 0x10, !P0 ;  /* 0x000000100700780c */ /* 0x000fe20004701270 */
[----:B--2---:R-:W-:-:S12]  /*0160*/  FADD R9, R9, R0 ;  /* 0x0000000009097221 */ /* 0x004fd80000000000 */
[----:B------:R-:W-:Y:S05]  /*0170*/  @!P0 EXIT ;  /* 0x000000000000894d */ /* 0x000fea0003800000 */
[----:B------:R-:W-:Y:S01]  /*0180*/  STG.E desc[UR4][R2.64], R9 ;  /* 0x0000000902007986 */ /* 0x000fe2000c101904 */
[----:B------:R-:W-:Y:S05]  /*0190*/  EXIT ;  /* 0x000000000000794d */ /* 0x000fea0003800000 */
.L_x_0:
[----:B------:R-:W-:-:S00]  /*01a0*/  BRA `(.L_x_0) ;  /* 0xfffffffc00fc7947 */ /* 0x000fc0000383ffff */
[----:B------:R-:W-:-:S00]  /*01b0*/  NOP ;  /* 0x0000000000007918 */ /* 0x000fc00000000000 */
        /* <DEDUP_REMOVED lines=12> */
.L_x_1:


//--------------------- .nv.constant0.triton_poi_fused_mul_0 --------------------------
	.section	.nv.constant0.triton_poi_fused_mul_0,"a",@progbits
	.sectionflags	@""
	.align	4
.nv.constant0.triton_poi_fused_mul_0:
	.zero		548
